//
// Generated by NVIDIA NVVM Compiler
//
// Compiler Build ID: CL-36424714
// Cuda compilation tools, release 13.0, V13.0.88
// Based on NVVM 20.0.0
//

.version 9.0
.target sm_100
.address_size 64

	// .globl	_Z12sgemm_kernelPfS_S_iiiff
// _ZZ12sgemm_kernelPfS_S_iiiffE2As has been demoted
// _ZZ12sgemm_kernelPfS_S_iiiffE2Bs has been demoted

.visible .entry _Z12sgemm_kernelPfS_S_iiiff(
	.param .u64 .ptr .align 1 _Z12sgemm_kernelPfS_S_iiiff_param_0,
	.param .u64 .ptr .align 1 _Z12sgemm_kernelPfS_S_iiiff_param_1,
	.param .u64 .ptr .align 1 _Z12sgemm_kernelPfS_S_iiiff_param_2,
	.param .u32 _Z12sgemm_kernelPfS_S_iiiff_param_3,
	.param .u32 _Z12sgemm_kernelPfS_S_iiiff_param_4,
	.param .u32 _Z12sgemm_kernelPfS_S_iiiff_param_5,
	.param .f32 _Z12sgemm_kernelPfS_S_iiiff_param_6,
	.param .f32 _Z12sgemm_kernelPfS_S_iiiff_param_7
)
{
	.reg .pred 	%p<17>;
	.reg .b32 	%r<78>;
	.reg .b32 	%f<126>;
	.reg .b64 	%rd<13>;
	// demoted variable
	.shared .align 4 .b8 _ZZ12sgemm_kernelPfS_S_iiiffE2As[4096];
	// demoted variable
	.shared .align 4 .b8 _ZZ12sgemm_kernelPfS_S_iiiffE2Bs[4096];
	ld.param.u64 	%rd3, [_Z12sgemm_kernelPfS_S_iiiff_param_0];
	ld.param.u64 	%rd4, [_Z12sgemm_kernelPfS_S_iiiff_param_1];
	ld.param.u64 	%rd5, [_Z12sgemm_kernelPfS_S_iiiff_param_2];
	ld.param.u32 	%r38, [_Z12sgemm_kernelPfS_S_iiiff_param_3];
	ld.param.u32 	%r36, [_Z12sgemm_kernelPfS_S_iiiff_param_4];
	ld.param.u32 	%r37, [_Z12sgemm_kernelPfS_S_iiiff_param_5];
	ld.param.f32 	%f17, [_Z12sgemm_kernelPfS_S_iiiff_param_6];
	ld.param.f32 	%f18, [_Z12sgemm_kernelPfS_S_iiiff_param_7];
	mov.u32 	%r40, %ntid.x;
	mov.u32 	%r41, %ctaid.x;
	mov.u32 	%r1, %tid.x;
	mad.lo.s32 	%r2, %r40, %r41, %r1;
	mov.u32 	%r42, %ntid.y;
	mov.u32 	%r43, %ctaid.y;
	mov.u32 	%r3, %tid.y;
	mad.lo.s32 	%r44, %r42, %r43, %r3;
	setp.ge.s32 	%p1, %r2, %r36;
	setp.ge.s32 	%p2, %r44, %r38;
	or.pred  	%p3, %p1, %p2;
	@%p3 bra 	$L__BB0_21;
	setp.lt.s32 	%p4, %r37, 1;
	mov.f32 	%f124, 0f00000000;
	@%p4 bra 	$L__BB0_20;
	mul.lo.s32 	%r5, %r37, %r44;
	shl.b32 	%r46, %r3, 7;
	mov.u32 	%r47, _ZZ12sgemm_kernelPfS_S_iiiffE2As;
	add.s32 	%r6, %r47, %r46;
	mov.u32 	%r48, _ZZ12sgemm_kernelPfS_S_iiiffE2Bs;
	shl.b32 	%r49, %r1, 2;
	add.s32 	%r8, %r48, %r49;
	add.s32 	%r7, %r8, %r46;
	add.s32 	%r9, %r6, 32;
	add.s32 	%r10, %r8, 1024;
	cvta.to.global.u64 	%rd1, %rd3;
	cvta.to.global.u64 	%rd2, %rd4;
	mov.f32 	%f124, 0f00000000;
	mov.b32 	%r71, 0;
	mov.u32 	%r70, %r37;
$L__BB0_3:
	min.s32 	%r50, %r70, 32;
	max.s32 	%r13, %r50, 1;
	and.b32  	%r14, %r13, 7;
	and.b32  	%r15, %r13, 15;
	add.s32 	%r16, %r71, %r1;
	add.s32 	%r17, %r71, %r3;
	max.u32 	%r52, %r16, %r17;
	setp.ge.u32 	%p5, %r52, %r37;
	@%p5 bra 	$L__BB0_5;
	add.s32 	%r53, %r16, %r5;
	mul.wide.u32 	%rd6, %r53, 4;
	add.s64 	%rd7, %rd1, %rd6;
	ld.global.f32 	%f21, [%rd7];
	shl.b32 	%r54, %r1, 2;
	add.s32 	%r55, %r6, %r54;
	st.shared.f32 	[%r55], %f21;
	mad.lo.s32 	%r56, %r17, %r36, %r2;
	mul.wide.u32 	%rd8, %r56, 4;
	add.s64 	%rd9, %rd2, %rd8;
	ld.global.f32 	%f22, [%rd9];
	st.shared.f32 	[%r7], %f22;
$L__BB0_5:
	setp.le.s32 	%p6, %r37, %r71;
	@%p6 bra 	$L__BB0_19;
	setp.lt.s32 	%p7, %r70, 16;
	mov.b32 	%r76, 0;
	@%p7 bra 	$L__BB0_9;
	and.b32  	%r58, %r13, 48;
	neg.s32 	%r74, %r58;
	mov.u32 	%r72, %r10;
	mov.u32 	%r73, %r9;
$L__BB0_8:
	.pragma "nounroll";
	and.b32  	%r76, %r13, 48;
	ld.shared.f32 	%f24, [%r73+-32];
	ld.shared.f32 	%f25, [%r72+-1024];
	fma.rn.f32 	%f26, %f24, %f25, %f124;
	ld.shared.f32 	%f27, [%r73+-28];
	ld.shared.f32 	%f28, [%r72+-896];
	fma.rn.f32 	%f29, %f27, %f28, %f26;
	ld.shared.f32 	%f30, [%r73+-24];
	ld.shared.f32 	%f31, [%r72+-768];
	fma.rn.f32 	%f32, %f30, %f31, %f29;
	ld.shared.f32 	%f33, [%r73+-20];
	ld.shared.f32 	%f34, [%r72+-640];
	fma.rn.f32 	%f35, %f33, %f34, %f32;
	ld.shared.f32 	%f36, [%r73+-16];
	ld.shared.f32 	%f37, [%r72+-512];
	fma.rn.f32 	%f38, %f36, %f37, %f35;
	ld.shared.f32 	%f39, [%r73+-12];
	ld.shared.f32 	%f40, [%r72+-384];
	fma.rn.f32 	%f41, %f39, %f40, %f38;
	ld.shared.f32 	%f42, [%r73+-8];
	ld.shared.f32 	%f43, [%r72+-256];
	fma.rn.f32 	%f44, %f42, %f43, %f41;
	ld.shared.f32 	%f45, [%r73+-4];
	ld.shared.f32 	%f46, [%r72+-128];
	fma.rn.f32 	%f47, %f45, %f46, %f44;
	ld.shared.f32 	%f48, [%r73];
	ld.shared.f32 	%f49, [%r72];
	fma.rn.f32 	%f50, %f48, %f49, %f47;
	ld.shared.f32 	%f51, [%r73+4];
	ld.shared.f32 	%f52, [%r72+128];
	fma.rn.f32 	%f53, %f51, %f52, %f50;
	ld.shared.f32 	%f54, [%r73+8];
	ld.shared.f32 	%f55, [%r72+256];
	fma.rn.f32 	%f56, %f54, %f55, %f53;
	ld.shared.f32 	%f57, [%r73+12];
	ld.shared.f32 	%f58, [%r72+384];
	fma.rn.f32 	%f59, %f57, %f58, %f56;
	ld.shared.f32 	%f60, [%r73+16];
	ld.shared.f32 	%f61, [%r72+512];
	fma.rn.f32 	%f62, %f60, %f61, %f59;
	ld.shared.f32 	%f63, [%r73+20];
	ld.shared.f32 	%f64, [%r72+640];
	fma.rn.f32 	%f65, %f63, %f64, %f62;
	ld.shared.f32 	%f66, [%r73+24];
	ld.shared.f32 	%f67, [%r72+768];
	fma.rn.f32 	%f68, %f66, %f67, %f65;
	ld.shared.f32 	%f69, [%r73+28];
	ld.shared.f32 	%f70, [%r72+896];
	fma.rn.f32 	%f124, %f69, %f70, %f68;
	add.s32 	%r74, %r74, 16;
	add.s32 	%r73, %r73, 64;
	add.s32 	%r72, %r72, 2048;
	setp.ne.s32 	%p8, %r74, 0;
	@%p8 bra 	$L__BB0_8;
$L__BB0_9:
	setp.eq.s32 	%p9, %r15, 0;
	@%p9 bra 	$L__BB0_19;
	setp.lt.u32 	%p10, %r15, 8;
	@%p10 bra 	$L__BB0_12;
	shl.b32 	%r59, %r76, 2;
	add.s32 	%r60, %r6, %r59;
	ld.shared.f32 	%f72, [%r60];
	shl.b32 	%r61, %r76, 7;
	add.s32 	%r62, %r8, %r61;
	ld.shared.f32 	%f73, [%r62];
	fma.rn.f32 	%f74, %f72, %f73, %f124;
	ld.shared.f32 	%f75, [%r60+4];
	ld.shared.f32 	%f76, [%r62+128];
	fma.rn.f32 	%f77, %f75, %f76, %f74;
	ld.shared.f32 	%f78, [%r60+8];
	ld.shared.f32 	%f79, [%r62+256];
	fma.rn.f32 	%f80, %f78, %f79, %f77;
	ld.shared.f32 	%f81, [%r60+12];
	ld.shared.f32 	%f82, [%r62+384];
	fma.rn.f32 	%f83, %f81, %f82, %f80;
	ld.shared.f32 	%f84, [%r60+16];
	ld.shared.f32 	%f85, [%r62+512];
	fma.rn.f32 	%f86, %f84, %f85, %f83;
	ld.shared.f32 	%f87, [%r60+20];
	ld.shared.f32 	%f88, [%r62+640];
	fma.rn.f32 	%f89, %f87, %f88, %f86;
	ld.shared.f32 	%f90, [%r60+24];
	ld.shared.f32 	%f91, [%r62+768];
	fma.rn.f32 	%f92, %f90, %f91, %f89;
	ld.shared.f32 	%f93, [%r60+28];
	ld.shared.f32 	%f94, [%r62+896];
	fma.rn.f32 	%f124, %f93, %f94, %f92;
	add.s32 	%r76, %r76, 8;
$L__BB0_12:
	setp.eq.s32 	%p11, %r14, 0;
	@%p11 bra 	$L__BB0_19;
	and.b32  	%r29, %r13, 3;
	setp.lt.u32 	%p12, %r14, 4;
	@%p12 bra 	$L__BB0_15;
	shl.b32 	%r63, %r76, 2;
	add.s32 	%r64, %r6, %r63;
	ld.shared.f32 	%f96, [%r64];
	shl.b32 	%r65, %r76, 7;
	add.s32 	%r66, %r8, %r65;
	ld.shared.f32 	%f97, [%r66];
	fma.rn.f32 	%f98, %f96, %f97, %f124;
	ld.shared.f32 	%f99, [%r64+4];
	ld.shared.f32 	%f100, [%r66+128];
	fma.rn.f32 	%f101, %f99, %f100, %f98;
	ld.shared.f32 	%f102, [%r64+8];
	ld.shared.f32 	%f103, [%r66+256];
	fma.rn.f32 	%f104, %f102, %f103, %f101;
	ld.shared.f32 	%f105, [%r64+12];
	ld.shared.f32 	%f106, [%r66+384];
	fma.rn.f32 	%f124, %f105, %f106, %f104;
	add.s32 	%r76, %r76, 4;
$L__BB0_15:
	setp.eq.s32 	%p13, %r29, 0;
	@%p13 bra 	$L__BB0_19;
	shl.b32 	%r67, %r76, 2;
	add.s32 	%r32, %r6, %r67;
	ld.shared.f32 	%f107, [%r32];
	shl.b32 	%r68, %r76, 7;
	add.s32 	%r33, %r8, %r68;
	ld.shared.f32 	%f108, [%r33];
	fma.rn.f32 	%f124, %f107, %f108, %f124;
	setp.eq.s32 	%p14, %r29, 1;
	@%p14 bra 	$L__BB0_19;
	ld.shared.f32 	%f109, [%r32+4];
	ld.shared.f32 	%f110, [%r33+128];
	fma.rn.f32 	%f124, %f109, %f110, %f124;
	setp.eq.s32 	%p15, %r29, 2;
	@%p15 bra 	$L__BB0_19;
	ld.shared.f32 	%f111, [%r32+8];
	ld.shared.f32 	%f112, [%r33+256];
	fma.rn.f32 	%f124, %f111, %f112, %f124;
$L__BB0_19:
	add.s32 	%r71, %r71, 32;
	setp.lt.s32 	%p16, %r71, %r37;
	add.s32 	%r70, %r70, -32;
	@%p16 bra 	$L__BB0_3;
$L__BB0_20:
	mad.lo.s32 	%r69, %r36, %r44, %r2;
	cvta.to.global.u64 	%rd10, %rd5;
	mul.wide.s32 	%rd11, %r69, 4;
	add.s64 	%rd12, %rd10, %rd11;
	ld.global.f32 	%f113, [%rd12];
	mul.f32 	%f114, %f18, %f113;
	fma.rn.f32 	%f115, %f17, %f124, %f114;
	st.global.f32 	[%rd12], %f115;
$L__BB0_21:
	ret;

}


// ===== COMPILED SASS (sm_100) =====

	.target	sm_100

	.elftype	@"ET_EXEC"


//--------------------- .note.nv.tkinfo           --------------------------
	.section	.note.nv.tkinfo,"",@"SHT_NOTE"
	.sectionflags	@"SHF_NOTE_NV_TKINFO"
	.tkinfo
        /*0018*/ 	.word	0x00000002
        /*0030*/ 	.string	""
        /*0030*/ 	.string	"ptxas"
        /*0030*/ 	.string	"Cuda compilation tools, release 13.0, V13.0.88"
        /*0030*/ 	.string	"Build cuda_13.0.r13.0/compiler.36424714_0"
        /*0030*/ 	.string	"-arch sm_100 -m 64 "



//--------------------- .note.nv.cuinfo           --------------------------
	.section	.note.nv.cuinfo,"",@"SHT_NOTE"
	.sectionflags	@"SHF_NOTE_NV_CUINFO"
        /*0018*/ 	.short	0x0002
        /*001a*/ 	.short	0x0064
        /*001c*/ 	.short	0x0082
	.zero		2


//--------------------- .nv.info                  --------------------------
	.section	.nv.info,"",@"SHT_CUDA_INFO"
	.align	4


	//----- nvinfo : EIATTR_REGCOUNT
	.align		4
        /*0000*/ 	.byte	0x04, 0x2f
        /*0002*/ 	.short	(.L_1 - .L_0)
	.align		4
.L_0:
        /*0004*/ 	.word	index@(_Z12sgemm_kernelPfS_S_iiiff)
        /*0008*/ 	.word	0x00000020


	//----- nvinfo : EIATTR_FRAME_SIZE
	.align		4
.L_1:
        /*000c*/ 	.byte	0x04, 0x11
        /*000e*/ 	.short	(.L_3 - .L_2)
	.align		4
.L_2:
        /*0010*/ 	.word	index@(_Z12sgemm_kernelPfS_S_iiiff)
        /*0014*/ 	.word	0x00000000


	//----- nvinfo : EIATTR_MIN_STACK_SIZE
	.align		4
.L_3:
        /*0018*/ 	.byte	0x04, 0x12
        /*001a*/ 	.short	(.L_5 - .L_4)
	.align		4
.L_4:
        /*001c*/ 	.word	index@(_Z12sgemm_kernelPfS_S_iiiff)
        /*0020*/ 	.word	0x00000000
.L_5:


//--------------------- .nv.compat                --------------------------
	.section	.nv.compat,"",@"SHT_CUDA_COMPAT_INFO"
	.align	4
        /*0000*/ 	.byte	0x02, 0x09, 0x00, 0x00, 0x02, 0x02, 0x01, 0x00, 0x02, 0x05, 0x05, 0x00, 0x03, 0x07, 0x01, 0x01
        /*0010*/ 	.byte	0x02, 0x03, 0x00, 0x00, 0x02, 0x06, 0x01, 0x00, 0x04, 0x0b, 0x08, 0x00, 0x09, 0x00, 0x00, 0x00
        /*0020*/ 	.byte	0x00, 0x00, 0x00, 0x00


//--------------------- .nv.info._Z12sgemm_kernelPfS_S_iiiff --------------------------
	.section	.nv.info._Z12sgemm_kernelPfS_S_iiiff,"",@"SHT_CUDA_INFO"
	.sectionflags	@""
	.align	4


	//----- nvinfo : EIATTR_CUDA_API_VERSION
	.align		4
        /*0000*/ 	.byte	0x04, 0x37
        /*0002*/ 	.short	(.L_7 - .L_6)
.L_6:
        /*0004*/ 	.word	0x00000082


	//----- nvinfo : EIATTR_KPARAM_INFO
	.align		4
.L_7:
        /*0008*/ 	.byte	0x04, 0x17
        /*000a*/ 	.short	(.L_9 - .L_8)
.L_8:
        /*000c*/ 	.word	0x00000000
        /*0010*/ 	.short	0x0007
        /*0012*/ 	.short	0x0028
        /*0014*/ 	.byte	0x00, 0xf0, 0x11, 0x00


	//----- nvinfo : EIATTR_KPARAM_INFO
	.align		4
.L_9:
        /*0018*/ 	.byte	0x04, 0x17
        /*001a*/ 	.short	(.L_11 - .L_10)
.L_10:
        /*001c*/ 	.word	0x00000000
        /*0020*/ 	.short	0x0006
        /*0022*/ 	.short	0x0024
        /*0024*/ 	.byte	0x00, 0xf0, 0x11, 0x00


	//----- nvinfo : EIATTR_KPARAM_INFO
	.align		4
.L_11:
        /*0028*/ 	.byte	0x04, 0x17
        /*002a*/ 	.short	(.L_13 - .L_12)
.L_12:
        /*002c*/ 	.word	0x00000000
        /*0030*/ 	.short	0x0005
        /*0032*/ 	.short	0x0020
        /*0034*/ 	.byte	0x00, 0xf0, 0x11, 0x00


	//----- nvinfo : EIATTR_KPARAM_INFO
	.align		4
.L_13:
        /*0038*/ 	.byte	0x04, 0x17
        /*003a*/ 	.short	(.L_15 - .L_14)
.L_14:
        /*003c*/ 	.word	0x00000000
        /*0040*/ 	.short	0x0004
        /*0042*/ 	.short	0x001c
        /*0044*/ 	.byte	0x00, 0xf0, 0x11, 0x00


	//----- nvinfo : EIATTR_KPARAM_INFO
	.align		4
.L_15:
        /*0048*/ 	.byte	0x04, 0x17
        /*004a*/ 	.short	(.L_17 - .L_16)
.L_16:
        /*004c*/ 	.word	0x00000000
        /*0050*/ 	.short	0x0003
        /*0052*/ 	.short	0x0018
        /*0054*/ 	.byte	0x00, 0xf0, 0x11, 0x00


	//----- nvinfo : EIATTR_KPARAM_INFO
	.align		4
.L_17:
        /*0058*/ 	.byte	0x04, 0x17
        /*005a*/ 	.short	(.L_19 - .L_18)
.L_18:
        /*005c*/ 	.word	0x00000000
        /*0060*/ 	.short	0x0002
        /*0062*/ 	.short	0x0010
        /*0064*/ 	.byte	0x00, 0xf5, 0x21, 0x00


	//----- nvinfo : EIATTR_KPARAM_INFO
	.align		4
.L_19:
        /*0068*/ 	.byte	0x04, 0x17
        /*006a*/ 	.short	(.L_21 - .L_20)
.L_20:
        /*006c*/ 	.word	0x00000000
        /*0070*/ 	.short	0x0001
        /*0072*/ 	.short	0x0008
        /*0074*/ 	.byte	0x00, 0xf5, 0x21, 0x00


	//----- nvinfo : EIATTR_KPARAM_INFO
	.align		4
.L_21:
        /*0078*/ 	.byte	0x04, 0x17
        /*007a*/ 	.short	(.L_23 - .L_22)
.L_22:
        /*007c*/ 	.word	0x00000000
        /*0080*/ 	.short	0x0000
        /*0082*/ 	.short	0x0000
        /*0084*/ 	.byte	0x00, 0xf5, 0x21, 0x00


	//----- nvinfo : EIATTR_SPARSE_MMA_MASK
	.align		4
.L_23:
        /*0088*/ 	.byte	0x03, 0x50
        /*008a*/ 	.short	0x0000


	//----- nvinfo : EIATTR_MAXREG_COUNT
	.align		4
        /*008c*/ 	.byte	0x03, 0x1b
        /*008e*/ 	.short	0x00ff


	//----- nvinfo : EIATTR_MERCURY_ISA_VERSION
	.align		4
        /*0090*/ 	.byte	0x03, 0x5f
        /*0092*/ 	.short	0x0101


	//----- nvinfo : EIATTR_UNUSED_LOAD_BYTE_OFFSET
	.align		4
        /*0094*/ 	.byte	0x04, 0x44
        /*0096*/ 	.short	(.L_25 - .L_24)


	//   ....[0]....
.L_24:
        /*0098*/ 	.word	0x00000970
        /*009c*/ 	.word	0x00000fff


	//----- nvinfo : EIATTR_VRC_CTA_INIT_COUNT
	.align		4
.L_25:
        /*00a0*/ 	.byte	0x02, 0x4a
	.zero		1
	.zero		1


	//----- nvinfo : EIATTR_EXIT_INSTR_OFFSETS
	.align		4
        /*00a4*/ 	.byte	0x04, 0x1c
        /*00a6*/ 	.short	(.L_27 - .L_26)


	//   ....[0]....
.L_26:
        /*00a8*/ 	.word	0x000000c0


	//   ....[1]....
        /*00ac*/ 	.word	0x00000ae0


	//----- nvinfo : EIATTR_CBANK_PARAM_SIZE
	.align		4
.L_27:
        /*00b0*/ 	.byte	0x03, 0x19
        /*00b2*/ 	.short	0x002c


	//----- nvinfo : EIATTR_PARAM_CBANK
	.align		4
        /*00b4*/ 	.byte	0x04, 0x0a
        /*00b6*/ 	.short	(.L_29 - .L_28)
	.align		4
.L_28:
        /*00b8*/ 	.word	index@(.nv.constant0._Z12sgemm_kernelPfS_S_iiiff)
        /*00bc*/ 	.short	0x0380
        /*00be*/ 	.short	0x002c


	//----- nvinfo : EIATTR_SW_WAR
	.align		4
.L_29:
        /*00c0*/ 	.byte	0x04, 0x36
        /*00c2*/ 	.short	(.L_31 - .L_30)
.L_30:
        /*00c4*/ 	.word	0x00000008
.L_31:


//--------------------- .nv.callgraph             --------------------------
	.section	.nv.callgraph,"",@"SHT_CUDA_CALLGRAPH"
	.align	4
	.sectionentsize	8
	.align		4
        /*0000*/ 	.word	0x00000000
	.align		4
        /*0004*/ 	.word	0xffffffff
	.align		4
        /*0008*/ 	.word	0x00000000
	.align		4
        /*000c*/ 	.word	0xfffffffe
	.align		4
        /*0010*/ 	.word	0x00000000
	.align		4
        /*0014*/ 	.word	0xfffffffd
	.align		4
        /*0018*/ 	.word	0x00000000
	.align		4
        /*001c*/ 	.word	0xfffffffc


//--------------------- .text._Z12sgemm_kernelPfS_S_iiiff --------------------------
	.section	.text._Z12sgemm_kernelPfS_S_iiiff,"ax",@progbits
	.align	128
        .global         _Z12sgemm_kernelPfS_S_iiiff
        .type           _Z12sgemm_kernelPfS_S_iiiff,@function
        .size           _Z12sgemm_kernelPfS_S_iiiff,(.L_x_8 - _Z12sgemm_kernelPfS_S_iiiff)
        .other          _Z12sgemm_kernelPfS_S_iiiff,@"STO_CUDA_ENTRY STV_DEFAULT"
_Z12sgemm_kernelPfS_S_iiiff:
.text._Z12sgemm_kernelPfS_S_iiiff:
[----:B------:R-:W-:Y:S01]  /*0000*/  LDC R1, c[0x0][0x37c] ;  /* 0x0000df00ff017b82 */ /* 0x000fe20000000800 */
[----:B------:R-:W0:Y:S01]  /*0010*/  S2R R3, SR_CTAID.Y ;  /* 0x0000000000037919 */ /* 0x000e220000002600 */
[----:B------:R-:W1:Y:S01]  /*0020*/  LDCU UR4, c[0x0][0x360] ;  /* 0x00006c00ff0477ac */ /* 0x000e620008000800 */
[----:B------:R-:W0:Y:S01]  /*0030*/  S2R R0, SR_TID.Y ;  /* 0x0000000000007919 */ /* 0x000e220000002200 */
[----:B------:R-:W0:Y:S01]  /*0040*/  LDCU UR5, c[0x0][0x364] ;  /* 0x00006c80ff0577ac */ /* 0x000e220008000800 */
[----:B------:R-:W1:Y:S01]  /*0050*/  S2R R19, SR_CTAID.X ;  /* 0x0000000000137919 */ /* 0x000e620000002500 */
[----:B------:R-:W2:Y:S01]  /*0060*/  LDCU.64 UR6, c[0x0][0x398] ;  /* 0x00007300ff0677ac */ /* 0x000ea20008000a00 */
[----:B------:R-:W1:Y:S01]  /*0070*/  S2R R2, SR_TID.X ;  /* 0x0000000000027919 */ /* 0x000e620000002100 */
[----:B0-----:R-:W-:-:S05]  /*0080*/  IMAD R16, R3, UR5, R0 ;  /* 0x0000000503107c24 */ /* 0x001fca000f8e0200 */
[----:B--2---:R-:W-:Y:S01]  /*0090*/  ISETP.GE.AND P0, PT, R16, UR6, PT ;  /* 0x0000000610007c0c */ /* 0x004fe2000bf06270 */
[----:B-1----:R-:W-:-:S05]  /*00a0*/  IMAD R19, R19, UR4, R2 ;  /* 0x0000000413137c24 */ /* 0x002fca000f8e0202 */
[----:B------:R-:W-:-:S13]  /*00b0*/  ISETP.GE.OR P0, PT, R19, UR7, P0 ;  /* 0x0000000713007c0c */ /* 0x000fda0008706670 */
[----:B------:R-:W-:Y:S05]  /*00c0*/  @P0 EXIT ;  /* 0x000000000000094d */ /* 0x000fea0003800000 */
[----:B------:R-:W0:Y:S01]  /*00d0*/  LDCU UR4, c[0x0][0x3a0] ;  /* 0x00007400ff0477ac */ /* 0x000e220008000800 */
[----:B------:R-:W-:Y:S01]  /*00e0*/  HFMA2 R27, -RZ, RZ, 0, 0 ;  /* 0x00000000ff1b7431 */ /* 0x000fe200000001ff */
[----:B------:R-:W1:Y:S01]  /*00f0*/  LDCU.64 UR8, c[0x0][0x358] ;  /* 0x00006b00ff0877ac */ /* 0x000e620008000a00 */
[----:B0-----:R-:W-:-:S09]  /*0100*/  UISETP.GE.AND UP0, UPT, UR4, 0x1, UPT ;  /* 0x000000010400788c */ /* 0x001fd2000bf06270 */
[----:B-1----:R-:W-:Y:S05]  /*0110*/  BRA.U !UP0, `(.L_x_0) ;  /* 0x0000000908487547 */ /* 0x002fea000b800000 */
[----:B------:R-:W0:Y:S01]  /*0120*/  S2UR UR6, SR_CgaCtaId ;  /* 0x00000000000679c3 */ /* 0x000e220000008800 */
[----:B------:R-:W1:Y:S01]  /*0130*/  LDCU UR7, c[0x0][0x3a0] ;  /* 0x00007400ff0777ac */ /* 0x000e620008000800 */
[----:B------:R-:W-:Y:S01]  /*0140*/  MOV R27, RZ ;  /* 0x000000ff001b7202 */ /* 0x000fe20000000f00 */
[----:B------:R-:W-:Y:S02]  /*0150*/  UMOV UR4, 0x400 ;  /* 0x0000040000047882 */ /* 0x000fe40000000000 */
[----:B------:R-:W-:Y:S01]  /*0160*/  UIADD3 UR5, UPT, UPT, UR4, 0x1000, URZ ;  /* 0x0000100004057890 */ /* 0x000fe2000fffe0ff */
[----:B-1----:R-:W-:Y:S01]  /*0170*/  MOV R3, UR7 ;  /* 0x0000000700037c02 */ /* 0x002fe20008000f00 */
[----:B0-----:R-:W-:Y:S02]  /*0180*/  ULEA UR4, UR6, UR4, 0x18 ;  /* 0x0000000406047291 */ /* 0x001fe4000f8ec0ff */
[----:B------:R-:W-:-:S04]  /*0190*/  ULEA UR5, UR6, UR5, 0x18 ;  /* 0x0000000506057291 */ /* 0x000fc8000f8ec0ff */
[----:B------:R-:W-:Y:S01]  /*01a0*/  LEA R17, R0, UR4, 0x7 ;  /* 0x0000000400117c11 */ /* 0x000fe2000f8e38ff */
[----:B------:R-:W-:Y:S01]  /*01b0*/  UMOV UR4, URZ ;  /* 0x000000ff00047c82 */ /* 0x000fe20008000000 */
[----:B------:R-:W-:Y:S02]  /*01c0*/  LEA R7, R2, UR5, 0x2 ;  /* 0x0000000502077c11 */ /* 0x000fe4000f8e10ff */
[----:B------:R-:W-:Y:S02]  /*01d0*/  IADD3 R4, PT, PT, R17, 0x20, RZ ;  /* 0x0000002011047810 */ /* 0x000fe40007ffe0ff */
[----:B------:R-:W-:Y:S02]  /*01e0*/  LEA R6, R0, R7, 0x7 ;  /* 0x0000000700067211 */ /* 0x000fe400078e38ff */
[----:B------:R-:W-:-:S07]  /*01f0*/  IADD3 R5, PT, PT, R7, 0x400, RZ ;  /* 0x0000040007057810 */ /* 0x000fce0007ffe0ff */
.L_x_6:
[----:B0-----:R-:W0:Y:S01]  /*0200*/  LDCU UR5, c[0x0][0x3a0] ;  /* 0x00007400ff0577ac */ /* 0x001e220008000800 */
[----:B------:R-:W-:Y:S01]  /*0210*/  VIADD R12, R0, UR4 ;  /* 0x00000004000c7c36 */ /* 0x000fe20008000000 */
[----:B------:R-:W-:Y:S01]  /*0220*/  IADD3 R13, PT, PT, R2, UR4, RZ ;  /* 0x00000004020d7c10 */ /* 0x000fe2000fffe0ff */
[----:B------:R-:W1:Y:S03]  /*0230*/  LDC.64 R10, c[0x0][0x380] ;  /* 0x0000e000ff0a7b82 */ /* 0x000e660000000a00 */
[----:B------:R-:W-:-:S04]  /*0240*/  VIMNMX.U32 R8, PT, PT, R13, R12, !PT ;  /* 0x0000000c0d087248 */ /* 0x000fc80007fe0000 */
[----:B0-----:R-:W-:Y:S02]  /*0250*/  ISETP.GE.U32.AND P0, PT, R8, UR5, PT ;  /* 0x0000000508007c0c */ /* 0x001fe4000bf06070 */
[----:B------:R-:W0:Y:S11]  /*0260*/  LDC.64 R8, c[0x0][0x388] ;  /* 0x0000e200ff087b82 */ /* 0x000e360000000a00 */
[----:B------:R-:W2:Y:S01]  /*0270*/  @!P0 LDC R15, c[0x0][0x39c] ;  /* 0x0000e700ff0f8b82 */ /* 0x000ea20000000800 */
[----:B------:R-:W-:-:S04]  /*0280*/  @!P0 IMAD R13, R16, UR5, R13 ;  /* 0x00000005100d8c24 */ /* 0x000fc8000f8e020d */
[----:B-1----:R-:W-:-:S06]  /*0290*/  @!P0 IMAD.WIDE.U32 R10, R13, 0x4, R10 ;  /* 0x000000040d0a8825 */ /* 0x002fcc00078e000a */
[----:B------:R-:W3:Y:S01]  /*02a0*/  @!P0 LDG.E R10, desc[UR8][R10.64] ;  /* 0x000000080a0a8981 */ /* 0x000ee2000c1e1900 */
[----:B--2---:R-:W-:-:S04]  /*02b0*/  @!P0 IMAD R15, R12, R15, R19 ;  /* 0x0000000f0c0f8224 */ /* 0x004fc800078e0213 */
[----:B0-----:R-:W-:-:S06]  /*02c0*/  @!P0 IMAD.WIDE.U32 R8, R15, 0x4, R8 ;  /* 0x000000040f088825 */ /* 0x001fcc00078e0008 */
[----:B------:R-:W2:Y:S01]  /*02d0*/  @!P0 LDG.E R9, desc[UR8][R8.64] ;  /* 0x0000000808098981 */ /* 0x000ea2000c1e1900 */
[----:B------:R-:W-:Y:S01]  /*02e0*/  @!P0 LEA R13, R2, R17, 0x2 ;  /* 0x00000011020d8211 */ /* 0x000fe200078e10ff */
[----:B------:R-:W-:-:S04]  /*02f0*/  UISETP.GE.AND UP0, UPT, UR4, UR5, UPT ;  /* 0x000000050400728c */ /* 0x000fc8000bf06270 */
[----:B---3--:R0:W-:Y:S04]  /*0300*/  @!P0 STS [R13], R10 ;  /* 0x0000000a0d008388 */ /* 0x0081e80000000800 */
[----:B--2---:R0:W-:Y:S01]  /*0310*/  @!P0 STS [R6], R9 ;  /* 0x0000000906008388 */ /* 0x0041e20000000800 */
[----:B------:R-:W-:Y:S05]  /*0320*/  BRA.U UP0, `(.L_x_1) ;  /* 0x0000000500b47547 */ /* 0x000fea000b800000 */
[C---:B------:R-:W-:Y:S02]  /*0330*/  ISETP.GE.AND P0, PT, R3.reuse, 0x10, PT ;  /* 0x000000100300780c */ /* 0x040fe40003f06270 */
[----:B------:R-:W-:Y:S02]  /*0340*/  VIMNMX R20, PT, PT, R3, 0x20, PT ;  /* 0x0000002003147848 */ /* 0x000fe40003fe0100 */
[----:B------:R-:W-:Y:S02]  /*0350*/  MOV R22, RZ ;  /* 0x000000ff00167202 */ /* 0x000fe40000000f00 */
[----:B------:R-:W-:-:S04]  /*0360*/  VIMNMX R20, PT, PT, R20, 0x1, !PT ;  /* 0x0000000114147848 */ /* 0x000fc80007fe0100 */
[C---:B------:R-:W-:Y:S02]  /*0370*/  LOP3.LUT R18, R20.reuse, 0x7, RZ, 0xc0, !PT ;  /* 0x0000000714127812 */ /* 0x040fe400078ec0ff */
[----:B------:R-:W-:Y:S01]  /*0380*/  LOP3.LUT R21, R20, 0xf, RZ, 0xc0, !PT ;  /* 0x0000000f14157812 */ /* 0x000fe200078ec0ff */
[----:B------:R-:W-:Y:S06]  /*0390*/  @!P0 BRA `(.L_x_2) ;  /* 0x0000000000b88947 */ /* 0x000fec0003800000 */
[----:B------:R-:W-:Y:S02]  /*03a0*/  LOP3.LUT R25, R20, 0x30, RZ, 0xc0, !PT ;  /* 0x0000003014197812 */ /* 0x000fe400078ec0ff */
[----:B------:R-:W-:Y:S02]  /*03b0*/  MOV R23, R5 ;  /* 0x0000000500177202 */ /* 0x000fe40000000f00 */
[----:B------:R-:W-:Y:S02]  /*03c0*/  MOV R22, R4 ;  /* 0x0000000400167202 */ /* 0x000fe40000000f00 */
[----:B------:R-:W-:-:S07]  /*03d0*/  IADD3 R24, PT, PT, -R25, RZ, RZ ;  /* 0x000000ff19187210 */ /* 0x000fce0007ffe1ff */
.L_x_3:
[----:B------:R-:W-:Y:S01]  /*03e0*/  LDS R8, [R23+-0x400] ;  /* 0xfffc000017087984 */ /* 0x000fe20000000800 */
[----:B------:R-:W-:-:S03]  /*03f0*/  VIADD R24, R24, 0x10 ;  /* 0x0000001018187836 */ /* 0x000fc60000000000 */
[----:B0-----:R-:W0:Y:S02]  /*0400*/  LDS.128 R12, [R22+-0x20] ;  /* 0xffffe000160c7984 */ /* 0x001e240000000c00 */
[----:B------:R-:W-:Y:S02]  /*0410*/  ISETP.NE.AND P0, PT, R24, RZ, PT ;  /* 0x000000ff1800720c */ /* 0x000fe40003f05270 */
[----:B------:R-:W1:Y:S04]  /*0420*/  LDS R9, [R23+-0x380] ;  /* 0xfffc800017097984 */ /* 0x000e680000000800 */
[----:B------:R-:W2:Y:S04]  /*0430*/  LDS R10, [R23+-0x300] ;  /* 0xfffd0000170a7984 */ /* 0x000ea80000000800 */
[----:B------:R-:W3:Y:S04]  /*0440*/  LDS R26, [R23+-0x280] ;  /* 0xfffd8000171a7984 */ /* 0x000ee80000000800 */
[----:B------:R-:W-:Y:S01]  /*0450*/  LDS R29, [R23+0x380] ;  /* 0x00038000171d7984 */ /* 0x000fe20000000800 */
[----:B0-----:R-:W-:-:S03]  /*0460*/  FFMA R8, R12, R8, R27 ;  /* 0x000000080c087223 */ /* 0x001fc6000000001b */
[----:B------:R-:W-:Y:S01]  /*0470*/  LDS R12, [R23+-0x100] ;  /* 0xffff0000170c7984 */ /* 0x000fe20000000800 */
[----:B-1----:R-:W-:-:S03]  /*0480*/  FFMA R9, R9, R13, R8 ;  /* 0x0000000d09097223 */ /* 0x002fc60000000008 */
[----:B------:R-:W-:Y:S01]  /*0490*/  LDS R13, [R23+-0x200] ;  /* 0xfffe0000170d7984 */ /* 0x000fe20000000800 */
[----:B--2---:R-:W-:-:S03]  /*04a0*/  FFMA R27, R10, R14, R9 ;  /* 0x0000000e0a1b7223 */ /* 0x004fc60000000009 */
[----:B------:R-:W0:Y:S01]  /*04b0*/  LDS.128 R8, [R22+-0x10] ;  /* 0xfffff00016087984 */ /* 0x000e220000000c00 */
[----:B---3--:R-:W-:-:S03]  /*04c0*/  FFMA R15, R26, R15, R27 ;  /* 0x0000000f1a0f7223 */ /* 0x008fc6000000001b */
[----:B------:R-:W1:Y:S04]  /*04d0*/  LDS R27, [R23+-0x180] ;  /* 0xfffe8000171b7984 */ /* 0x000e680000000800 */
[----:B------:R-:W2:Y:S01]  /*04e0*/  LDS R26, [R23+-0x80] ;  /* 0xffff8000171a7984 */ /* 0x000ea20000000800 */
[----:B0-----:R-:W-:-:S04]  /*04f0*/  FFMA R8, R8, R13, R15 ;  /* 0x0000000d08087223 */ /* 0x001fc8000000000f */
[----:B-1----:R-:W-:Y:S02]  /*0500*/  FFMA R27, R27, R9, R8 ;  /* 0x000000091b1b7223 */ /* 0x002fe40000000008 */
[----:B------:R-:W-:Y:S02]  /*0510*/  LDS R9, [R23] ;  /* 0x0000000017097984 */ /* 0x000fe40000000800 */
[----:B------:R-:W-:Y:S02]  /*0520*/  FFMA R27, R12, R10, R27 ;  /* 0x0000000a0c1b7223 */ /* 0x000fe4000000001b */
[----:B------:R-:W0:Y:S02]  /*0530*/  LDS.128 R12, [R22] ;  /* 0x00000000160c7984 */ /* 0x000e240000000c00 */
[----:B--2---:R-:W-:Y:S02]  /*0540*/  FFMA R11, R26, R11, R27 ;  /* 0x0000000b1a0b7223 */ /* 0x004fe4000000001b */
[----:B------:R-:W1:Y:S04]  /*0550*/  LDS R27, [R23+0x80] ;  /* 0x00008000171b7984 */ /* 0x000e680000000800 */
[----:B------:R-:W2:Y:S04]  /*0560*/  LDS R8, [R23+0x100] ;  /* 0x0001000017087984 */ /* 0x000ea80000000800 */
[----:B------:R-:W3:Y:S01]  /*0570*/  LDS R26, [R23+0x180] ;  /* 0x00018000171a7984 */ /* 0x000ee20000000800 */
[----:B0-----:R-:W-:-:S04]  /*0580*/  FFMA R12, R12, R9, R11 ;  /* 0x000000090c0c7223 */ /* 0x001fc8000000000b */
[----:B-1----:R-:W-:Y:S02]  /*0590*/  FFMA R27, R27, R13, R12 ;  /* 0x0000000d1b1b7223 */ /* 0x002fe4000000000c */
[----:B------:R-:W-:Y:S02]  /*05a0*/  LDS R13, [R23+0x200] ;  /* 0x00020000170d7984 */ /* 0x000fe40000000800 */
[----:B--2---:R-:W-:Y:S02]  /*05b0*/  FFMA R27, R8, R14, R27 ;  /* 0x0000000e081b7223 */ /* 0x004fe4000000001b */
[----:B------:R0:W1:Y:S02]  /*05c0*/  LDS.128 R8, [R22+0x10] ;  /* 0x0000100016087984 */ /* 0x0000640000000c00 */
[----:B---3--:R-:W-:Y:S02]  /*05d0*/  FFMA R15, R26, R15, R27 ;  /* 0x0000000f1a0f7223 */ /* 0x008fe4000000001b */
[----:B------:R-:W2:Y:S04]  /*05e0*/  LDS R27, [R23+0x280] ;  /* 0x00028000171b7984 */ /* 0x000ea80000000800 */
[----:B------:R3:W4:Y:S01]  /*05f0*/  LDS R12, [R23+0x300] ;  /* 0x00030000170c7984 */ /* 0x0007220000000800 */
[----:B0-----:R-:W-:-:S02]  /*0600*/  IADD3 R22, PT, PT, R22, 0x40, RZ ;  /* 0x0000004016167810 */ /* 0x001fc40007ffe0ff */
[----:B---3--:R-:W-:Y:S01]  /*0610*/  IADD3 R23, PT, PT, R23, 0x800, RZ ;  /* 0x0000080017177810 */ /* 0x008fe20007ffe0ff */
[----:B-1----:R-:W-:-:S04]  /*0620*/  FFMA R8, R8, R13, R15 ;  /* 0x0000000d08087223 */ /* 0x002fc8000000000f */
[----:B--2---:R-:W-:-:S04]  /*0630*/  FFMA R9, R27, R9, R8 ;  /* 0x000000091b097223 */ /* 0x004fc80000000008 */
[----:B----4-:R-:W-:-:S04]  /*0640*/  FFMA R10, R12, R10, R9 ;  /* 0x0000000a0c0a7223 */ /* 0x010fc80000000009 */
[----:B------:R-:W-:Y:S01]  /*0650*/  FFMA R27, R29, R11, R10 ;  /* 0x0000000b1d1b7223 */ /* 0x000fe2000000000a */
[----:B------:R-:W-:Y:S06]  /*0660*/  @P0 BRA `(.L_x_3) ;  /* 0xfffffffc005c0947 */ /* 0x000fec000383ffff */
[----:B------:R-:W-:-:S07]  /*0670*/  MOV R22, R25 ;  /* 0x0000001900167202 */ /* 0x000fce0000000f00 */
.L_x_2:
[----:B------:R-:W-:-:S13]  /*0680*/  ISETP.NE.AND P0, PT, R21, RZ, PT ;  /* 0x000000ff1500720c */ /* 0x000fda0003f05270 */
[----:B------:R-:W-:Y:S05]  /*0690*/  @!P0 BRA `(.L_x_1) ;  /* 0x0000000000d88947 */ /* 0x000fea0003800000 */
[----:B------:R-:W-:Y:S02]  /*06a0*/  ISETP.GE.U32.AND P0, PT, R21, 0x8, PT ;  /* 0x000000081500780c */ /* 0x000fe40003f06070 */
[----:B------:R-:W-:-:S11]  /*06b0*/  ISETP.NE.AND P1, PT, R18, RZ, PT ;  /* 0x000000ff1200720c */ /* 0x000fd60003f25270 */
[----:B------:R-:W-:Y:S05]  /*06c0*/  @!P0 BRA `(.L_x_4) ;  /* 0x0000000000548947 */ /* 0x000fea0003800000 */
[C---:B------:R-:W-:Y:S02]  /*06d0*/  LEA R23, R22.reuse, R7, 0x7 ;  /* 0x0000000716177211 */ /* 0x040fe400078e38ff */
[C---:B------:R-:W-:Y:S01]  /*06e0*/  LEA R28, R22.reuse, R17, 0x2 ;  /* 0x00000011161c7211 */ /* 0x040fe200078e10ff */
[----:B------:R-:W-:Y:S02]  /*06f0*/  VIADD R22, R22, 0x8 ;  /* 0x0000000816167836 */ /* 0x000fe40000000000 */
[----:B------:R-:W-:Y:S04]  /*0700*/  LDS R12, [R23] ;  /* 0x00000000170c7984 */ /* 0x000fe80000000800 */
[----:B0-----:R-:W0:Y:S04]  /*0710*/  LDS.128 R8, [R28] ;  /* 0x000000001c087984 */ /* 0x001e280000000c00 */
[----:B------:R-:W1:Y:S04]  /*0720*/  LDS R13, [R23+0x80] ;  /* 0x00008000170d7984 */ /* 0x000e680000000800 */
[----:B------:R-:W2:Y:S04]  /*0730*/  LDS R21, [R23+0x100] ;  /* 0x0001000017157984 */ /* 0x000ea80000000800 */
[----:B------:R-:W-:Y:S04]  /*0740*/  LDS R24, [R23+0x280] ;  /* 0x0002800017187984 */ /* 0x000fe80000000800 */
[----:B------:R-:W-:Y:S04]  /*0750*/  LDS R25, [R23+0x300] ;  /* 0x0003000017197984 */ /* 0x000fe80000000800 */
[----:B------:R-:W-:Y:S01]  /*0760*/  LDS R26, [R23+0x380] ;  /* 0x00038000171a7984 */ /* 0x000fe20000000800 */
[----:B0-----:R-:W-:-:S03]  /*0770*/  FFMA R12, R8, R12, R27 ;  /* 0x0000000c080c7223 */ /* 0x001fc6000000001b */
[----:B------:R-:W0:Y:S01]  /*0780*/  LDS R8, [R23+0x180] ;  /* 0x0001800017087984 */ /* 0x000e220000000800 */
[----:B-1----:R-:W-:-:S03]  /*0790*/  FFMA R27, R13, R9, R12 ;  /* 0x000000090d1b7223 */ /* 0x002fc6000000000c */
[----:B------:R-:W-:Y:S01]  /*07a0*/  LDS R9, [R23+0x200] ;  /* 0x0002000017097984 */ /* 0x000fe20000000800 */
[----:B--2---:R-:W-:-:S03]  /*07b0*/  FFMA R21, R21, R10, R27 ;  /* 0x0000000a15157223 */ /* 0x004fc6000000001b */
[----:B------:R-:W1:Y:S01]  /*07c0*/  LDS.128 R12, [R28+0x10] ;  /* 0x000010001c0c7984 */ /* 0x000e620000000c00 */
[----:B0-----:R-:W-:-:S04]  /*07d0*/  FFMA R11, R8, R11, R21 ;  /* 0x0000000b080b7223 */ /* 0x001fc80000000015 */
[----:B-1----:R-:W-:-:S04]  /*07e0*/  FFMA R9, R12, R9, R11 ;  /* 0x000000090c097223 */ /* 0x002fc8000000000b */
[----:B------:R-:W-:-:S04]  /*07f0*/  FFMA R24, R24, R13, R9 ;  /* 0x0000000d18187223 */ /* 0x000fc80000000009 */
[----:B------:R-:W-:-:S04]  /*0800*/  FFMA R25, R25, R14, R24 ;  /* 0x0000000e19197223 */ /* 0x000fc80000000018 */
[----:B------:R-:W-:-:S07]  /*0810*/  FFMA R27, R26, R15, R25 ;  /* 0x0000000f1a1b7223 */ /* 0x000fce0000000019 */
.L_x_4:
[----:B------:R-:W-:Y:S05]  /*0820*/  @!P1 BRA `(.L_x_1) ;  /* 0x0000000000749947 */ /* 0x000fea0003800000 */
[----:B------:R-:W-:Y:S02]  /*0830*/  ISETP.GE.U32.AND P0, PT, R18, 0x4, PT ;  /* 0x000000041200780c */ /* 0x000fe40003f06070 */
[----:B------:R-:W-:-:S04]  /*0840*/  LOP3.LUT R20, R20, 0x3, RZ, 0xc0, !PT ;  /* 0x0000000314147812 */ /* 0x000fc800078ec0ff */
[----:B------:R-:W-:-:S07]  /*0850*/  ISETP.NE.AND P1, PT, R20, RZ, PT ;  /* 0x000000ff1400720c */ /* 0x000fce0003f25270 */
[----:B------:R-:W-:Y:S06]  /*0860*/  @!P0 BRA `(.L_x_5) ;  /* 0x0000000000308947 */ /* 0x000fec0003800000 */
[C---:B------:R-:W-:Y:S02]  /*0870*/  LEA R8, R22.reuse, R17, 0x2 ;  /* 0x0000001116087211 */ /* 0x040fe400078e10ff */
[C---:B------:R-:W-:Y:S02]  /*0880*/  LEA R12, R22.reuse, R7, 0x7 ;  /* 0x00000007160c7211 */ /* 0x040fe400078e38ff */
[----:B------:R-:W-:Y:S02]  /*0890*/  IADD3 R22, PT, PT, R22, 0x4, RZ ;  /* 0x0000000416167810 */ /* 0x000fe40007ffe0ff */
[----:B0-----:R-:W-:Y:S04]  /*08a0*/  LDS.128 R8, [R8] ;  /* 0x0000000008087984 */ /* 0x001fe80000000c00 */
[----:B------:R-:W0:Y:S04]  /*08b0*/  LDS R13, [R12] ;  /* 0x000000000c0d7984 */ /* 0x000e280000000800 */
[----:B------:R-:W1:Y:S04]  /*08c0*/  LDS R15, [R12+0x80] ;  /* 0x000080000c0f7984 */ /* 0x000e680000000800 */
[----:B------:R-:W2:Y:S04]  /*08d0*/  LDS R18, [R12+0x100] ;  /* 0x000100000c127984 */ /* 0x000ea80000000800 */
[----:B------:R-:W3:Y:S01]  /*08e0*/  LDS R21, [R12+0x180] ;  /* 0x000180000c157984 */ /* 0x000ee20000000800 */
[----:B0-----:R-:W-:-:S04]  /*08f0*/  FFMA R14, R8, R13, R27 ;  /* 0x0000000d080e7223 */ /* 0x001fc8000000001b */
[----:B-1----:R-:W-:-:S04]  /*0900*/  FFMA R9, R15, R9, R14 ;  /* 0x000000090f097223 */ /* 0x002fc8000000000e */
[----:B--2---:R-:W-:-:S04]  /*0910*/  FFMA R10, R18, R10, R9 ;  /* 0x0000000a120a7223 */ /* 0x004fc80000000009 */
[----:B---3--:R-:W-:-:S07]  /*0920*/  FFMA R27, R21, R11, R10 ;  /* 0x0000000b151b7223 */ /* 0x008fce000000000a */
.L_x_5:
[----:B------:R-:W-:Y:S05]  /*0930*/  @!P1 BRA `(.L_x_1) ;  /* 0x0000000000309947 */ /* 0x000fea0003800000 */
[C---:B------:R-:W-:Y:S02]  /*0940*/  LEA R8, R22.reuse, R17, 0x2 ;  /* 0x0000001116087211 */ /* 0x040fe400078e10ff */
[----:B------:R-:W-:Y:S02]  /*0950*/  LEA R22, R22, R7, 0x7 ;  /* 0x0000000716167211 */ /* 0x000fe400078e38ff */
[----:B------:R-:W-:Y:S02]  /*0960*/  ISETP.NE.AND P0, PT, R20, 0x1, PT ;  /* 0x000000011400780c */ /* 0x000fe40003f05270 */
[----:B0-----:R-:W-:Y:S04]  /*0970*/  LDS.128 R8, [R8] ;  /* 0x0000000008087984 */ /* 0x001fe80000000c00 */
[----:B------:R-:W0:Y:S02]  /*0980*/  LDS R12, [R22] ;  /* 0x00000000160c7984 */ /* 0x000e240000000800 */
[----:B0-----:R-:W-:-:S05]  /*0990*/  FFMA R27, R8, R12, R27 ;  /* 0x0000000c081b7223 */ /* 0x001fca000000001b */
[----:B------:R-:W-:Y:S05]  /*09a0*/  @!P0 BRA `(.L_x_1) ;  /* 0x0000000000148947 */ /* 0x000fea0003800000 */
[----:B------:R-:W-:Y:S01]  /*09b0*/  ISETP.NE.AND P0, PT, R20, 0x2, PT ;  /* 0x000000021400780c */ /* 0x000fe20003f05270 */
[----:B------:R-:W0:-:S12]  /*09c0*/  LDS R8, [R22+0x80] ;  /* 0x0000800016087984 */ /* 0x000e180000000800 */
[----:B------:R-:W1:Y:S01]  /*09d0*/  @P0 LDS R12, [R22+0x100] ;  /* 0x00010000160c0984 */ /* 0x000e620000000800 */
[----:B0-----:R-:W-:-:S04]  /*09e0*/  FFMA R27, R8, R9, R27 ;  /* 0x00000009081b7223 */ /* 0x001fc8000000001b */
[----:B-1----:R-:W-:-:S07]  /*09f0*/  @P0 FFMA R27, R12, R10, R27 ;  /* 0x0000000a0c1b0223 */ /* 0x002fce000000001b */
.L_x_1:
[----:B------:R-:W-:Y:S01]  /*0a00*/  UIADD3 UR4, UPT, UPT, UR4, 0x20, URZ ;  /* 0x0000002004047890 */ /* 0x000fe2000fffe0ff */
[----:B------:R-:W-:-:S03]  /*0a10*/  IADD3 R3, PT, PT, R3, -0x20, RZ ;  /* 0xffffffe003037810 */ /* 0x000fc60007ffe0ff */
[----:B------:R-:W-:-:S09]  /*0a20*/  UISETP.GE.AND UP0, UPT, UR4, UR5, UPT ;  /* 0x000000050400728c */ /* 0x000fd2000bf06270 */
[----:B------:R-:W-:Y:S05]  /*0a30*/  BRA.U !UP0, `(.L_x_6) ;  /* 0xfffffff508f07547 */ /* 0x000fea000b83ffff */
.L_x_0:
[----:B------:R-:W1:Y:S01]  /*0a40*/  LDC.64 R2, c[0x0][0x390] ;  /* 0x0000e400ff027b82 */ /* 0x000e620000000a00 */
[----:B------:R-:W2:Y:S01]  /*0a50*/  LDCU UR4, c[0x0][0x39c] ;  /* 0x00007380ff0477ac */ /* 0x000ea20008000800 */
[----:B------:R-:W3:Y:S01]  /*0a60*/  LDCU UR5, c[0x0][0x3a4] ;  /* 0x00007480ff0577ac */ /* 0x000ee20008000800 */
[----:B--2---:R-:W-:Y:S01]  /*0a70*/  IMAD R19, R16, UR4, R19 ;  /* 0x0000000410137c24 */ /* 0x004fe2000f8e0213 */
[----:B------:R-:W2:Y:S03]  /*0a80*/  LDCU UR4, c[0x0][0x3a8] ;  /* 0x00007500ff0477ac */ /* 0x000ea60008000800 */
[----:B-1----:R-:W-:-:S05]  /*0a90*/  IMAD.WIDE R2, R19, 0x4, R2 ;  /* 0x0000000413027825 */ /* 0x002fca00078e0202 */
[----:B------:R-:W2:Y:S02]  /*0aa0*/  LDG.E R0, desc[UR8][R2.64] ;  /* 0x0000000802007981 */ /* 0x000ea4000c1e1900 */
[----:B--2---:R-:W-:-:S04]  /*0ab0*/  FMUL R0, R0, UR4 ;  /* 0x0000000400007c20 */ /* 0x004fc80008400000 */
[----:B---3--:R-:W-:-:S05]  /*0ac0*/  FFMA R27, R27, UR5, R0 ;  /* 0x000000051b1b7c23 */ /* 0x008fca0008000000 */
[----:B------:R-:W-:Y:S01]  /*0ad0*/  STG.E desc[UR8][R2.64], R27 ;  /* 0x0000001b02007986 */ /* 0x000fe2000c101908 */
[----:B------:R-:W-:Y:S05]  /*0ae0*/  EXIT ;  /* 0x000000000000794d */ /* 0x000fea0003800000 */
.L_x_7:
[----:B------:R-:W-:-:S00]  /*0af0*/  BRA `(.L_x_7) ;  /* 0xfffffffc00fc7947 */ /* 0x000fc0000383ffff */
[----:B------:R-:W-:-:S00]  /*0b00*/  NOP ;  /* 0x0000000000007918 */ /* 0x000fc00000000000 */
[----:B------:R-:W-:-:S00]  /*0b10*/  NOP ;  /* 0x0000000000007918 */ /* 0x000fc00000000000 */
[----:B------:R-:W-:-:S00]  /*0b20*/  NOP ;  /* 0x0000000000007918 */ /* 0x000fc00000000000 */
[----:B------:R-:W-:-:S00]  /*0b30*/  NOP ;  /* 0x0000000000007918 */ /* 0x000fc00000000000 */
[----:B------:R-:W-:-:S00]  /*0b40*/  NOP ;  /* 0x0000000000007918 */ /* 0x000fc00000000000 */
[----:B------:R-:W-:-:S00]  /*0b50*/  NOP ;  /* 0x0000000000007918 */ /* 0x000fc00000000000 */
[----:B------:R-:W-:-:S00]  /*0b60*/  NOP ;  /* 0x0000000000007918 */ /* 0x000fc00000000000 */
[----:B------:R-:W-:-:S00]  /*0b70*/  NOP ;  /* 0x0000000000007918 */ /* 0x000fc00000000000 */
.L_x_8:


//--------------------- .nv.shared._Z12sgemm_kernelPfS_S_iiiff --------------------------
	.section	.nv.shared._Z12sgemm_kernelPfS_S_iiiff,"aw",@nobits
	.sectionflags	@""
	.align	4
.nv.shared._Z12sgemm_kernelPfS_S_iiiff:
	.zero		9216


//--------------------- .nv.shared.reserved.0     --------------------------
	.section	.nv.shared.reserved.0,"aw",@nobits
	.weak		__nv_reservedSMEM_offset_0_alias
	.size		__nv_reservedSMEM_offset_0_alias, 0, 64
	.other		__nv_reservedSMEM_offset_0_alias,@"STO_CUDA_RESERVED_SHARED STV_DEFAULT"
__nv_reservedSMEM_offset_0_alias:
	.zero		0
	.zero		64


//--------------------- .nv.constant0._Z12sgemm_kernelPfS_S_iiiff --------------------------
	.section	.nv.constant0._Z12sgemm_kernelPfS_S_iiiff,"a",@progbits
	.sectionflags	@""
	.align	4
.nv.constant0._Z12sgemm_kernelPfS_S_iiiff:
	.zero		940


//--------------------- SYMBOLS --------------------------

	.type		.nv.reservedSmem.offset0,@object
	.size		.nv.reservedSmem.offset0,0x4
	.type		.nv.reservedSmem.cap,@object
	.size		.nv.reservedSmem.cap,0x4
